	.headerflags	@"EF_CUDA_TEXMODE_UNIFIED EF_CUDA_64BIT_ADDRESS EF_CUDA_ACCELERATORS EF_CUDA_SM90 EF_CUDA_VIRTUAL_SM(EF_CUDA_SM90)"
	.elftype	@"ET_EXEC"


//--------------------- .nv.info                  --------------------------
	.section	.nv.info,"",@"SHT_CUDA_INFO"
	.align	4


	//----- nvinfo : EIATTR_REGCOUNT
	.align		4
        /*0000*/ 	.byte	0x04, 0x2f
        /*0002*/ 	.short	(.L_3 - .L_2)
	.align		4
.L_2:
        /*0004*/ 	.word	index@(triton_poi_fused__native_batch_norm_legit_no_training_convolution_relu_8)
        /*0008*/ 	.word	0x0000001a


	//----- nvinfo : EIATTR_MIN_STACK_SIZE
	.align		4
.L_3:
        /*000c*/ 	.byte	0x04, 0x12
        /*000e*/ 	.short	(.L_5 - .L_4)
	.align		4
.L_4:
        /*0010*/ 	.word	index@(triton_poi_fused__native_batch_norm_legit_no_training_convolution_relu_8)
        /*0014*/ 	.word	0x00000000


	//----- nvinfo : EIATTR_FRAME_SIZE
	.align		4
.L_5:
        /*0018*/ 	.byte	0x04, 0x11
        /*001a*/ 	.short	(.L_7 - .L_6)
	.align		4
.L_6:
        /*001c*/ 	.word	index@(triton_poi_fused__native_batch_norm_legit_no_training_convolution_relu_8)
        /*0020*/ 	.word	0x00000000


	//----- nvinfo : EIATTR_MIN_STACK_SIZE
	.align		4
.L_7:
        /*0024*/ 	.byte	0x04, 0x12
        /*0026*/ 	.short	(.L_9 - .L_8)
	.align		4
.L_8:
        /*0028*/ 	.word	index@(triton_poi_fused__native_batch_norm_legit_no_training_convolution_relu_8)
        /*002c*/ 	.word	0x00000000
.L_9:


//--------------------- .nv.info.triton_poi_fused__native_batch_norm_legit_no_training_convolution_relu_8 --------------------------
	.section	.nv.info.triton_poi_fused__native_batch_norm_legit_no_training_convolution_relu_8,"",@"SHT_CUDA_INFO"
	.sectionflags	@""
	.align	4


	//----- nvinfo : EIATTR_CUDA_API_VERSION
	.align		4
        /*0000*/ 	.byte	0x04, 0x37
        /*0002*/ 	.short	(.L_11 - .L_10)
.L_10:
        /*0004*/ 	.word	0x0000007c


	//----- nvinfo : EIATTR_KPARAM_INFO
	.align		4
.L_11:
        /*0008*/ 	.byte	0x04, 0x17
        /*000a*/ 	.short	(.L_13 - .L_12)
.L_12:
        /*000c*/ 	.word	0x00000000
        /*0010*/ 	.short	0x0007
        /*0012*/ 	.short	0x0038
        /*0014*/ 	.byte	0x00, 0xf0, 0x11, 0x00


	//----- nvinfo : EIATTR_KPARAM_INFO
	.align		4
.L_13:
        /*0018*/ 	.byte	0x04, 0x17
        /*001a*/ 	.short	(.L_15 - .L_14)
.L_14:
        /*001c*/ 	.word	0x00000000
        /*0020*/ 	.short	0x0006
        /*0022*/ 	.short	0x0030
        /*0024*/ 	.byte	0x00, 0xf4, 0x21, 0x00


	//----- nvinfo : EIATTR_KPARAM_INFO
	.align		4
.L_15:
        /*0028*/ 	.byte	0x04, 0x17
        /*002a*/ 	.short	(.L_17 - .L_16)
.L_16:
        /*002c*/ 	.word	0x00000000
        /*0030*/ 	.short	0x0005
        /*0032*/ 	.short	0x0028
        /*0034*/ 	.byte	0x00, 0xf4, 0x21, 0x00


	//----- nvinfo : EIATTR_KPARAM_INFO
	.align		4
.L_17:
        /*0038*/ 	.byte	0x04, 0x17
        /*003a*/ 	.short	(.L_19 - .L_18)
.L_18:
        /*003c*/ 	.word	0x00000000
        /*0040*/ 	.short	0x0004
        /*0042*/ 	.short	0x0020
        /*0044*/ 	.byte	0x00, 0xf4, 0x21, 0x00


	//----- nvinfo : EIATTR_KPARAM_INFO
	.align		4
.L_19:
        /*0048*/ 	.byte	0x04, 0x17
        /*004a*/ 	.short	(.L_21 - .L_20)
.L_20:
        /*004c*/ 	.word	0x00000000
        /*0050*/ 	.short	0x0003
        /*0052*/ 	.short	0x0018
        /*0054*/ 	.byte	0x00, 0xf4, 0x21, 0x00


	//----- nvinfo : EIATTR_KPARAM_INFO
	.align		4
.L_21:
        /*0058*/ 	.byte	0x04, 0x17
        /*005a*/ 	.short	(.L_23 - .L_22)
.L_22:
        /*005c*/ 	.word	0x00000000
        /*0060*/ 	.short	0x0002
        /*0062*/ 	.short	0x0010
        /*0064*/ 	.byte	0x00, 0xf4, 0x21, 0x00


	//----- nvinfo : EIATTR_KPARAM_INFO
	.align		4
.L_23:
        /*0068*/ 	.byte	0x04, 0x17
        /*006a*/ 	.short	(.L_25 - .L_24)
.L_24:
        /*006c*/ 	.word	0x00000000
        /*0070*/ 	.short	0x0001
        /*0072*/ 	.short	0x0008
        /*0074*/ 	.byte	0x00, 0xf4, 0x21, 0x00


	//----- nvinfo : EIATTR_KPARAM_INFO
	.align		4
.L_25:
        /*0078*/ 	.byte	0x04, 0x17
        /*007a*/ 	.short	(.L_27 - .L_26)
.L_26:
        /*007c*/ 	.word	0x00000000
        /*0080*/ 	.short	0x0000
        /*0082*/ 	.short	0x0000
        /*0084*/ 	.byte	0x00, 0xf4, 0x21, 0x00


	//----- nvinfo : EIATTR_SPARSE_MMA_MASK
	.align		4
.L_27:
        /*0088*/ 	.byte	0x03, 0x50
        /*008a*/ 	.short	0x0000


	//----- nvinfo : EIATTR_MAXREG_COUNT
	.align		4
        /*008c*/ 	.byte	0x03, 0x1b
        /*008e*/ 	.short	0x00ff


	//----- nvinfo : EIATTR_EXIT_INSTR_OFFSETS
	.align		4
        /*0090*/ 	.byte	0x04, 0x1c
        /*0092*/ 	.short	(.L_29 - .L_28)


	//   ....[0]....
.L_28:
        /*0094*/ 	.word	0x00000490


	//   ....[1]....
        /*0098*/ 	.word	0x000004b0


	//----- nvinfo : EIATTR_REQNTID
	.align		4
.L_29:
        /*009c*/ 	.byte	0x04, 0x10
        /*009e*/ 	.short	(.L_31 - .L_30)
.L_30:
        /*00a0*/ 	.word	0x00000080
        /*00a4*/ 	.word	0x00000001
        /*00a8*/ 	.word	0x00000001


	//----- nvinfo : EIATTR_CBANK_PARAM_SIZE
	.align		4
.L_31:
        /*00ac*/ 	.byte	0x03, 0x19
        /*00ae*/ 	.short	0x003c


	//----- nvinfo : EIATTR_PARAM_CBANK
	.align		4
        /*00b0*/ 	.byte	0x04, 0x0a
        /*00b2*/ 	.short	(.L_33 - .L_32)
	.align		4
.L_32:
        /*00b4*/ 	.word	index@(.nv.constant0.triton_poi_fused__native_batch_norm_legit_no_training_convolution_relu_8)
        /*00b8*/ 	.short	0x0210
        /*00ba*/ 	.short	0x003c


	//----- nvinfo : EIATTR_SW_WAR
	.align		4
.L_33:
        /*00bc*/ 	.byte	0x04, 0x36
        /*00be*/ 	.short	(.L_35 - .L_34)
.L_34:
        /*00c0*/ 	.word	0x00000008
.L_35:


//--------------------- .nv.callgraph             --------------------------
	.section	.nv.callgraph,"",@"SHT_CUDA_CALLGRAPH"
	.align	4
	.sectionentsize	8
	.align		4
        /*0000*/ 	.word	0x00000000
	.align		4
        /*0004*/ 	.word	0xffffffff
	.align		4
        /*0008*/ 	.word	0x00000000
	.align		4
        /*000c*/ 	.word	0xfffffffe
	.align		4
        /*0010*/ 	.word	0x00000000
	.align		4
        /*0014*/ 	.word	0xfffffffd
	.align		4
        /*0018*/ 	.word	0x00000000
	.align		4
        /*001c*/ 	.word	0xfffffffc


//--------------------- .nv.constant4             --------------------------
	.section	.nv.constant4,"a",@progbits
	.align	8
	.align		8
.nv.constant4:
        /*0000*/ 	.dword	_$_str
	.align		8
        /*0008*/ 	.dword	_$_str_$_2


//--------------------- .text.triton_poi_fused__native_batch_norm_legit_no_training_convolution_relu_8 --------------------------
	.section	.text.triton_poi_fused__native_batch_norm_legit_no_training_convolution_relu_8,"ax",@progbits
	.align	128
        .global         triton_poi_fused__native_batch_norm_legit_no_training_convolution_relu_8
        .type           triton_poi_fused__native_batch_norm_legit_no_training_convolution_relu_8,@function
        .size           triton_poi_fused__native_batch_norm_legit_no_training_convolution_relu_8,(.L_x_1 - triton_poi_fused__native_batch_norm_legit_no_training_convolution_relu_8)
        .other          triton_poi_fused__native_batch_norm_legit_no_training_convolution_relu_8,@"STO_CUDA_ENTRY STV_DEFAULT"
triton_poi_fused__native_batch_norm_legit_no_training_convolution_relu_8:
.text.triton_poi_fused__native_batch_norm_legit_no_training_convolution_relu_8:
[----:B------:R-:W0:Y:S01]  /*0000*/  LDC R1, c[0x0][0x28] ;  /* 0x00000a00ff017b82 */ /* 0x000e220000000800 */
[----:B------:R-:W1:Y:S07]  /*0010*/  S2R R0, SR_TID.X ;  /* 0x0000000000007919 */ /* 0x000e6e0000002100 */
[----:B------:R-:W2:Y:S01]  /*0020*/  LDC.64 R2, c[0x0][0x228] ;  /* 0x00008a00ff027b82 */ /* 0x000ea20000000a00 */
[----:B------:R-:W-:Y:S01]  /*0030*/  CS2R R8, SRZ ;  /* 0x0000000000087805 */ /* 0x000fe2000001ff00 */
[----:B------:R-:W-:Y:S01]  /*0040*/  ULDC.64 UR4, c[0x0][0x208] ;  /* 0x0000820000047ab9 */ /* 0x000fe20000000a00 */
[----:B------:R-:W3:Y:S05]  /*0050*/  S2R R7, SR_CTAID.X ;  /* 0x0000000000077919 */ /* 0x000eea0000002500 */
[----:B------:R-:W4:Y:S08]  /*0060*/  LDC.64 R16, c[0x0][0x218] ;  /* 0x00008600ff107b82 */ /* 0x000f300000000a00 */
[----:B------:R-:W5:Y:S08]  /*0070*/  LDC.64 R18, c[0x0][0x220] ;  /* 0x00008800ff127b82 */ /* 0x000f700000000a00 */
[----:B------:R-:W5:Y:S01]  /*0080*/  LDC.64 R20, c[0x0][0x230] ;  /* 0x00008c00ff147b82 */ /* 0x000f620000000a00 */
[----:B-1----:R-:W-:-:S07]  /*0090*/  SHF.L.U32 R0, R0, 0x1, RZ ;  /* 0x0000000100007819 */ /* 0x002fce00000006ff */
[----:B------:R-:W1:Y:S01]  /*00a0*/  LDC.64 R14, c[0x0][0x238] ;  /* 0x00008e00ff0e7b82 */ /* 0x000e620000000a00 */
[----:B---3--:R-:W-:Y:S02]  /*00b0*/  SHF.R.S32.HI R5, RZ, 0x17, R7 ;  /* 0x00000017ff057819 */ /* 0x008fe40000011407 */
[----:B------:R-:W-:Y:S02]  /*00c0*/  LOP3.LUT R0, R0, 0xfe, RZ, 0xc0, !PT ;  /* 0x000000fe00007812 */ /* 0x000fe400078ec0ff */
[----:B------:R-:W-:Y:S02]  /*00d0*/  SGXT R5, R5, 0x1 ;  /* 0x000000010505781a */ /* 0x000fe40000000200 */
[----:B------:R-:W-:-:S04]  /*00e0*/  LEA R0, R7, R0, 0x8 ;  /* 0x0000000007007211 */ /* 0x000fc800078e40ff */
[----:B------:R-:W-:Y:S02]  /*00f0*/  LEA.HI R5, R5, R0, RZ, 0x7 ;  /* 0x0000000005057211 */ /* 0x000fe400078f38ff */
[----:B------:R-:W-:Y:S02]  /*0100*/  ISETP.GE.AND P0, PT, R0, 0x200, PT ;  /* 0x000002000000780c */ /* 0x000fe40003f06270 */
[----:B------:R-:W-:-:S04]  /*0110*/  LOP3.LUT R5, R5, 0xffffff80, RZ, 0xc0, !PT ;  /* 0xffffff8005057812 */ /* 0x000fc800078ec0ff */
[----:B------:R-:W-:Y:S02]  /*0120*/  IADD3 R12, R0, -R5, RZ ;  /* 0x80000005000c7210 */ /* 0x000fe40007ffe0ff */
[----:B------:R-:W3:Y:S03]  /*0130*/  LDC.64 R4, c[0x0][0x210] ;  /* 0x00008400ff047b82 */ /* 0x000ee60000000a00 */
[----:B--2---:R-:W-:-:S05]  /*0140*/  IMAD.WIDE R2, R12, 0x4, R2 ;  /* 0x000000040c027825 */ /* 0x004fca00078e0202 */
[----:B------:R2:W3:Y:S01]  /*0150*/  @!P0 LDG.E.EL.64 R8, desc[UR4][R2.64] ;  /* 0x0000000402088981 */ /* 0x0004e2000c2e1b00 */
[----:B------:R-:W-:Y:S02]  /*0160*/  CS2R R10, SRZ ;  /* 0x00000000000a7805 */ /* 0x000fe4000001ff00 */
[----:B------:R-:W-:Y:S01]  /*0170*/  CS2R R6, SRZ ;  /* 0x0000000000067805 */ /* 0x000fe2000001ff00 */
[----:B----4-:R-:W-:-:S04]  /*0180*/  IMAD.WIDE R16, R12, 0x4, R16 ;  /* 0x000000040c107825 */ /* 0x010fc800078e0210 */
[----:B-----5:R-:W-:Y:S01]  /*0190*/  IMAD.WIDE R18, R12, 0x4, R18 ;  /* 0x000000040c127825 */ /* 0x020fe200078e0212 */
[----:B------:R-:W4:Y:S01]  /*01a0*/  @!P0 LDG.E.EL.64 R10, desc[UR4][R16.64] ;  /* 0x00000004100a8981 */ /* 0x000f22000c2e1b00 */
[----:B--2---:R-:W-:Y:S02]  /*01b0*/  CS2R R2, SRZ ;  /* 0x0000000000027805 */ /* 0x004fe4000001ff00 */
[----:B---3--:R-:W-:-:S04]  /*01c0*/  IMAD.WIDE R4, R0, 0x4, R4 ;  /* 0x0000000400047825 */ /* 0x008fc800078e0204 */
[----:B------:R2:W3:Y:S04]  /*01d0*/  @!P0 LDG.E.EL.64 R2, desc[UR4][R18.64] ;  /* 0x0000000412028981 */ /* 0x0004e8000c2e1b00 */
[----:B------:R-:W4:Y:S01]  /*01e0*/  @!P0 LDG.E.64 R6, desc[UR4][R4.64] ;  /* 0x0000000404068981 */ /* 0x000f22000c1e1b00 */
[----:B0-----:R-:W-:-:S04]  /*01f0*/  IMAD.WIDE R20, R12, 0x4, R20 ;  /* 0x000000040c147825 */ /* 0x001fc800078e0214 */
[----:B-1----:R-:W-:Y:S01]  /*0200*/  IMAD.WIDE R22, R12, 0x4, R14 ;  /* 0x000000040c167825 */ /* 0x002fe200078e020e */
[----:B------:R-:W-:Y:S02]  /*0210*/  CS2R R12, SRZ ;  /* 0x00000000000c7805 */ /* 0x000fe4000001ff00 */
[----:B------:R-:W-:-:S04]  /*0220*/  CS2R R14, SRZ ;  /* 0x00000000000e7805 */ /* 0x000fc8000001ff00 */
[----:B------:R-:W5:Y:S04]  /*0230*/  @!P0 LDG.E.EL.64 R12, desc[UR4][R20.64] ;  /* 0x00000004140c8981 */ /* 0x000f68000c2e1b00 */
[----:B------:R-:W5:Y:S01]  /*0240*/  @!P0 LDG.E.EL.64 R14, desc[UR4][R22.64] ;  /* 0x00000004160e8981 */ /* 0x000f62000c2e1b00 */
[----:B--2---:R-:W-:Y:S01]  /*0250*/  HFMA2.MMA R18, -RZ, RZ, 1.625, 0 ;  /* 0x3e800000ff127435 */ /* 0x004fe200000001ff */
[----:B------:R-:W-:Y:S01]  /*0260*/  FADD R8, R8, 9.9999997473787516356e-06 ;  /* 0x3727c5ac08087421 */ /* 0x000fe20000000000 */
[----:B------:R-:W-:-:S03]  /*0270*/  FADD R9, R9, 9.9999997473787516356e-06 ;  /* 0x3727c5ac09097421 */ /* 0x000fc60000000000 */
[----:B------:R-:W0:Y:S08]  /*0280*/  MUFU.SQRT R16, R8 ;  /* 0x0000000800107308 */ /* 0x000e300000002000 */
[----:B------:R1:W2:Y:S01]  /*0290*/  MUFU.SQRT R17, R9 ;  /* 0x0000000900117308 */ /* 0x0002a20000002000 */
[C---:B0-----:R-:W-:Y:S02]  /*02a0*/  FSETP.GT.AND P1, PT, R16.reuse, 8.50705917302346158658e+37, PT ;  /* 0x7e8000001000780b */ /* 0x041fe40003f24000 */
[----:B------:R-:W-:Y:S01]  /*02b0*/  FSETP.GEU.AND P3, PT, R16, 1.175494350822287508e-38, PT ;  /* 0x008000001000780b */ /* 0x000fe20003f6e000 */
[----:B-1----:R-:W0:Y:S01]  /*02c0*/  LDC.64 R8, c[0x0][0x240] ;  /* 0x00009000ff087b82 */ /* 0x002e220000000a00 */
[----:B--2---:R-:W-:-:S02]  /*02d0*/  FSETP.GT.AND P2, PT, R17, 8.50705917302346158658e+37, PT ;  /* 0x7e8000001100780b */ /* 0x004fc40003f44000 */
[----:B------:R-:W-:-:S07]  /*02e0*/  FSETP.GEU.AND P4, PT, R17, 1.175494350822287508e-38, PT ;  /* 0x008000001100780b */ /* 0x000fce0003f8e000 */
[----:B------:R-:W-:-:S04]  /*02f0*/  @P1 FMUL R16, R16, 0.25 ;  /* 0x3e80000010101820 */ /* 0x000fc80000400000 */
[----:B------:R-:W-:Y:S01]  /*0300*/  @!P3 FMUL R16, R16, 16777216 ;  /* 0x4b8000001010b820 */ /* 0x000fe20000400000 */
[----:B------:R-:W-:-:S04]  /*0310*/  @P2 FMUL R17, R17, 0.25 ;  /* 0x3e80000011112820 */ /* 0x000fc80000400000 */
[----:B------:R-:W-:Y:S01]  /*0320*/  @!P4 FMUL R17, R17, 16777216 ;  /* 0x4b8000001111c820 */ /* 0x000fe20000400000 */
[----:B------:R-:W1:Y:S01]  /*0330*/  MUFU.RCP R16, R16 ;  /* 0x0000001000107308 */ /* 0x000e620000001000 */
[----:B------:R-:W-:-:S07]  /*0340*/  FSEL R19, R18, 1, P1 ;  /* 0x3f80000012137808 */ /* 0x000fce0000800000 */
[----:B------:R-:W2:Y:S01]  /*0350*/  MUFU.RCP R17, R17 ;  /* 0x0000001100117308 */ /* 0x000ea20000001000 */
[----:B------:R-:W-:Y:S01]  /*0360*/  FSEL R18, R18, 1, P2 ;  /* 0x3f80000012127808 */ /* 0x000fe20001000000 */
[----:B------:R-:W-:Y:S01]  /*0370*/  @!P3 FMUL R19, R19, 16777216 ;  /* 0x4b8000001313b820 */ /* 0x000fe20000400000 */
[----:B----4-:R-:W-:Y:S01]  /*0380*/  FADD R6, R10, R6 ;  /* 0x000000060a067221 */ /* 0x010fe20000000000 */
[----:B------:R-:W-:Y:S02]  /*0390*/  FADD R7, R11, R7 ;  /* 0x000000070b077221 */ /* 0x000fe40000000000 */
[----:B------:R-:W-:Y:S01]  /*03a0*/  @!P4 FMUL R18, R18, 16777216 ;  /* 0x4b8000001212c820 */ /* 0x000fe20000400000 */
[----:B-1----:R-:W-:Y:S01]  /*03b0*/  FMUL R19, R16, R19 ;  /* 0x0000001310137220 */ /* 0x002fe20000400000 */
[----:B---3--:R-:W-:Y:S01]  /*03c0*/  FADD R2, R6, -R2 ;  /* 0x8000000206027221 */ /* 0x008fe20000000000 */
[----:B------:R-:W-:Y:S01]  /*03d0*/  FADD R3, R7, -R3 ;  /* 0x8000000307037221 */ /* 0x000fe20000000000 */
[----:B--2---:R-:W-:-:S02]  /*03e0*/  FMUL R18, R17, R18 ;  /* 0x0000001211127220 */ /* 0x004fc40000400000 */
[----:B------:R-:W-:Y:S02]  /*03f0*/  FMUL R19, R2, R19 ;  /* 0x0000001302137220 */ /* 0x000fe40000400000 */
[----:B------:R-:W-:Y:S02]  /*0400*/  FMUL R18, R3, R18 ;  /* 0x0000001203127220 */ /* 0x000fe40000400000 */
[----:B-----5:R-:W-:Y:S02]  /*0410*/  FFMA R12, R19, R12, R14 ;  /* 0x0000000c130c7223 */ /* 0x020fe4000000000e */
[----:B------:R-:W-:Y:S01]  /*0420*/  FFMA R13, R18, R13, R15 ;  /* 0x0000000d120d7223 */ /* 0x000fe2000000000f */
[----:B------:R1:W-:Y:S02]  /*0430*/  @!P0 STG.E.64 desc[UR4][R4.64], R6 ;  /* 0x0000000604008986 */ /* 0x0003e4000c101b04 */
[----:B------:R-:W-:Y:S02]  /*0440*/  FSETP.GEU.AND P1, PT, R12, RZ, PT ;  /* 0x000000ff0c00720b */ /* 0x000fe40003f2e000 */
[----:B------:R-:W-:Y:S01]  /*0450*/  FSETP.GEU.AND P2, PT, R13, RZ, PT ;  /* 0x000000ff0d00720b */ /* 0x000fe20003f4e000 */
[----:B0-----:R-:W-:Y:S01]  /*0460*/  IMAD.WIDE R8, R0, 0x4, R8 ;  /* 0x0000000400087825 */ /* 0x001fe200078e0208 */
[----:B------:R-:W-:-:S02]  /*0470*/  FSEL R12, R12, RZ, P1 ;  /* 0x000000ff0c0c7208 */ /* 0x000fc40000800000 */
[----:B------:R-:W-:Y:S01]  /*0480*/  FSEL R13, R13, RZ, P2 ;  /* 0x000000ff0d0d7208 */ /* 0x000fe20001000000 */
[----:B------:R-:W-:Y:S08]  /*0490*/  @P0 EXIT ;  /* 0x000000000000094d */ /* 0x000ff00003800000 */
[----:B------:R-:W-:Y:S01]  /*04a0*/  STG.E.64 desc[UR4][R8.64], R12 ;  /* 0x0000000c08007986 */ /* 0x000fe2000c101b04 */
[----:B------:R-:W-:Y:S05]  /*04b0*/  EXIT ;  /* 0x000000000000794d */ /* 0x000fea0003800000 */
.L_x_0:
[----:B------:R-:W-:-:S00]  /*04c0*/  BRA `(.L_x_0) ;  /* 0xfffffffc00fc7947 */ /* 0x000fc0000383ffff */
[----:B------:R-:W-:-:S00]  /*04d0*/  NOP ;  /* 0x0000000000007918 */ /* 0x000fc00000000000 */
        /* <DEDUP_REMOVED lines=10> */
.L_x_1:


//--------------------- .nv.global.init           --------------------------
	.section	.nv.global.init,"aw",@progbits
.nv.global.init:
	.type		_$_str,@object
	.size		_$_str,(_$_str_$_2 - _$_str)
_$_str:
        /*0000*/ 	.byte	0x5f, 0x5f, 0x43, 0x55, 0x44, 0x41, 0x5f, 0x46, 0x54, 0x5a, 0x00
	.type		_$_str_$_2,@object
	.size		_$_str_$_2,(.L_1 - _$_str_$_2)
_$_str_$_2:
        /*000b*/ 	.byte	0x5f, 0x5f, 0x43, 0x55, 0x44, 0x41, 0x5f, 0x50, 0x52, 0x45, 0x43, 0x5f, 0x53, 0x51, 0x52, 0x54
        /*001b*/ 	.byte	0x00
.L_1:


//--------------------- .nv.constant0.triton_poi_fused__native_batch_norm_legit_no_training_convolution_relu_8 --------------------------
	.section	.nv.constant0.triton_poi_fused__native_batch_norm_legit_no_training_convolution_relu_8,"a",@progbits
	.sectionflags	@""
	.align	4
.nv.constant0.triton_poi_fused__native_batch_norm_legit_no_training_convolution_relu_8:
	.zero		588
